//
// Generated by NVIDIA NVVM Compiler
//
// Compiler Build ID: CL-36424714
// Cuda compilation tools, release 13.0, V13.0.88
// Based on NVVM 20.0.0
//

.version 9.0
.target sm_100
.address_size 64

	// .globl	blend_ass_image

.visible .entry blend_ass_image(
	.param .u32 blend_ass_image_param_0,
	.param .u32 blend_ass_image_param_1,
	.param .u32 blend_ass_image_param_2,
	.param .u64 .ptr .align 1 blend_ass_image_param_3,
	.param .u32 blend_ass_image_param_4,
	.param .u32 blend_ass_image_param_5,
	.param .u32 blend_ass_image_param_6,
	.param .u32 blend_ass_image_param_7,
	.param .u32 blend_ass_image_param_8,
	.param .u64 .ptr .align 1 blend_ass_image_param_9
)
{
	.reg .pred 	%p<5>;
	.reg .b16 	%rs<13>;
	.reg .b32 	%r<28>;
	.reg .b32 	%f<25>;
	.reg .b64 	%rd<9>;

	ld.param.u32 	%r9, [blend_ass_image_param_0];
	ld.param.u32 	%r10, [blend_ass_image_param_1];
	ld.param.u32 	%r4, [blend_ass_image_param_2];
	ld.param.u64 	%rd1, [blend_ass_image_param_3];
	ld.param.u32 	%r5, [blend_ass_image_param_4];
	ld.param.u32 	%r6, [blend_ass_image_param_5];
	ld.param.u32 	%r7, [blend_ass_image_param_6];
	ld.param.u32 	%r8, [blend_ass_image_param_7];
	ld.param.u64 	%rd2, [blend_ass_image_param_9];
	mov.u32 	%r12, %ctaid.x;
	mov.u32 	%r13, %ntid.x;
	mov.u32 	%r14, %tid.x;
	mad.lo.s32 	%r1, %r12, %r13, %r14;
	mov.u32 	%r15, %ctaid.y;
	mov.u32 	%r16, %ntid.y;
	mov.u32 	%r17, %tid.y;
	mad.lo.s32 	%r18, %r15, %r16, %r17;
	setp.ge.s32 	%p1, %r1, %r9;
	setp.ge.s32 	%p2, %r18, %r10;
	or.pred  	%p3, %p1, %p2;
	@%p3 bra 	$L__BB0_3;
	cvta.to.global.u64 	%rd3, %rd1;
	mad.lo.s32 	%r19, %r4, %r18, %r1;
	add.s32 	%r20, %r7, %r18;
	add.s32 	%r21, %r6, %r1;
	mad.lo.s32 	%r3, %r20, %r8, %r21;
	cvt.s64.s32 	%rd4, %r19;
	add.s64 	%rd5, %rd3, %rd4;
	ld.global.u8 	%rs1, [%rd5];
	setp.eq.s16 	%p4, %rs1, 0;
	@%p4 bra 	$L__BB0_3;
	shr.u32 	%r22, %r5, 24;
	cvt.u16.u32 	%rs2, %r22;
	{ .reg .b16 tmp; mov.b32 {tmp, %rs3}, %r5; }
	and.b16  	%rs4, %rs3, 255;
	cvt.u16.u32 	%rs5, %r5;
	shr.u16 	%rs6, %rs5, 8;
	not.b16 	%rs7, %rs5;
	and.b16  	%rs8, %rs7, 255;
	cvt.rn.f32.u16 	%f1, %rs1;
	cvt.rn.f32.u16 	%f2, %rs8;
	mul.f32 	%f3, %f2, %f1;
	div.rn.f32 	%f4, %f3, 0f477E0100;
	shl.b32 	%r23, %r3, 2;
	cvt.s64.s32 	%rd6, %r23;
	cvta.to.global.u64 	%rd7, %rd2;
	add.s64 	%rd8, %rd7, %rd6;
	ld.global.u8 	%rs9, [%rd8+3];
	cvt.rn.f32.u16 	%f5, %rs9;
	div.rn.f32 	%f6, %f5, 0f437F0000;
	mov.f32 	%f7, 0f3F800000;
	sub.f32 	%f8, %f7, %f4;
	fma.rn.f32 	%f9, %f8, %f6, %f4;
	div.rn.f32 	%f10, %f4, %f9;
	div.rn.f32 	%f11, %f6, %f9;
	mul.f32 	%f12, %f9, 0f437F0000;
	cvt.rzi.u32.f32 	%r24, %f12;
	st.global.u8 	[%rd8+3], %r24;
	cvt.rn.f32.u16 	%f13, %rs2;
	ld.global.u8 	%rs10, [%rd8];
	cvt.rn.f32.u16 	%f14, %rs10;
	mul.f32 	%f15, %f11, %f14;
	fma.rn.f32 	%f16, %f10, %f13, %f15;
	cvt.rzi.u32.f32 	%r25, %f16;
	st.global.u8 	[%rd8], %r25;
	cvt.rn.f32.u16 	%f17, %rs4;
	ld.global.u8 	%rs11, [%rd8+1];
	cvt.rn.f32.u16 	%f18, %rs11;
	mul.f32 	%f19, %f11, %f18;
	fma.rn.f32 	%f20, %f10, %f17, %f19;
	cvt.rzi.u32.f32 	%r26, %f20;
	st.global.u8 	[%rd8+1], %r26;
	cvt.rn.f32.u16 	%f21, %rs6;
	ld.global.u8 	%rs12, [%rd8+2];
	cvt.rn.f32.u16 	%f22, %rs12;
	mul.f32 	%f23, %f11, %f22;
	fma.rn.f32 	%f24, %f10, %f21, %f23;
	cvt.rzi.u32.f32 	%r27, %f24;
	st.global.u8 	[%rd8+2], %r27;
$L__BB0_3:
	ret;

}


// ===== COMPILED SASS (sm_100) =====

	.target	sm_100

	.elftype	@"ET_EXEC"


//--------------------- .note.nv.tkinfo           --------------------------
	.section	.note.nv.tkinfo,"",@"SHT_NOTE"
	.sectionflags	@"SHF_NOTE_NV_TKINFO"
	.tkinfo
        /*0018*/ 	.word	0x00000002
        /*0030*/ 	.string	""
        /*0030*/ 	.string	"ptxas"
        /*0030*/ 	.string	"Cuda compilation tools, release 13.0, V13.0.88"
        /*0030*/ 	.string	"Build cuda_13.0.r13.0/compiler.36424714_0"
        /*0030*/ 	.string	"-arch sm_100 -m 64 "



//--------------------- .note.nv.cuinfo           --------------------------
	.section	.note.nv.cuinfo,"",@"SHT_NOTE"
	.sectionflags	@"SHF_NOTE_NV_CUINFO"
        /*0018*/ 	.short	0x0002
        /*001a*/ 	.short	0x0064
        /*001c*/ 	.short	0x0082
	.zero		2


//--------------------- .nv.info                  --------------------------
	.section	.nv.info,"",@"SHT_CUDA_INFO"
	.align	4


	//----- nvinfo : EIATTR_REGCOUNT
	.align		4
        /*0000*/ 	.byte	0x04, 0x2f
        /*0002*/ 	.short	(.L_1 - .L_0)
	.align		4
.L_0:
        /*0004*/ 	.word	index@(blend_ass_image)
        /*0008*/ 	.word	0x00000013


	//----- nvinfo : EIATTR_FRAME_SIZE
	.align		4
.L_1:
        /*000c*/ 	.byte	0x04, 0x11
        /*000e*/ 	.short	(.L_3 - .L_2)
	.align		4
.L_2:
        /*0010*/ 	.word	index@($__internal_0_$__cuda_sm3x_div_rn_noftz_f32_slowpath)
        /*0014*/ 	.word	0x00000000


	//----- nvinfo : EIATTR_FRAME_SIZE
	.align		4
.L_3:
        /*0018*/ 	.byte	0x04, 0x11
        /*001a*/ 	.short	(.L_5 - .L_4)
	.align		4
.L_4:
        /*001c*/ 	.word	index@(blend_ass_image)
        /*0020*/ 	.word	0x00000000


	//----- nvinfo : EIATTR_MIN_STACK_SIZE
	.align		4
.L_5:
        /*0024*/ 	.byte	0x04, 0x12
        /*0026*/ 	.short	(.L_7 - .L_6)
	.align		4
.L_6:
        /*0028*/ 	.word	index@(blend_ass_image)
        /*002c*/ 	.word	0x00000000
.L_7:


//--------------------- .nv.compat                --------------------------
	.section	.nv.compat,"",@"SHT_CUDA_COMPAT_INFO"
	.align	4
        /*0000*/ 	.byte	0x02, 0x09, 0x00, 0x00, 0x02, 0x02, 0x01, 0x00, 0x02, 0x05, 0x05, 0x00, 0x03, 0x07, 0x01, 0x01
        /*0010*/ 	.byte	0x02, 0x03, 0x00, 0x00, 0x02, 0x06, 0x01, 0x00, 0x04, 0x0b, 0x08, 0x00, 0x01, 0x00, 0x00, 0x00
        /*0020*/ 	.byte	0x00, 0x00, 0x00, 0x00


//--------------------- .nv.info.blend_ass_image  --------------------------
	.section	.nv.info.blend_ass_image,"",@"SHT_CUDA_INFO"
	.sectionflags	@""
	.align	4


	//----- nvinfo : EIATTR_CUDA_API_VERSION
	.align		4
        /*0000*/ 	.byte	0x04, 0x37
        /*0002*/ 	.short	(.L_9 - .L_8)
.L_8:
        /*0004*/ 	.word	0x00000082


	//----- nvinfo : EIATTR_KPARAM_INFO
	.align		4
.L_9:
        /*0008*/ 	.byte	0x04, 0x17
        /*000a*/ 	.short	(.L_11 - .L_10)
.L_10:
        /*000c*/ 	.word	0x00000000
        /*0010*/ 	.short	0x0009
        /*0012*/ 	.short	0x0030
        /*0014*/ 	.byte	0x00, 0xf5, 0x21, 0x00


	//----- nvinfo : EIATTR_KPARAM_INFO
	.align		4
.L_11:
        /*0018*/ 	.byte	0x04, 0x17
        /*001a*/ 	.short	(.L_13 - .L_12)
.L_12:
        /*001c*/ 	.word	0x00000000
        /*0020*/ 	.short	0x0008
        /*0022*/ 	.short	0x0028
        /*0024*/ 	.byte	0x00, 0xf0, 0x11, 0x00


	//----- nvinfo : EIATTR_KPARAM_INFO
	.align		4
.L_13:
        /*0028*/ 	.byte	0x04, 0x17
        /*002a*/ 	.short	(.L_15 - .L_14)
.L_14:
        /*002c*/ 	.word	0x00000000
        /*0030*/ 	.short	0x0007
        /*0032*/ 	.short	0x0024
        /*0034*/ 	.byte	0x00, 0xf0, 0x11, 0x00


	//----- nvinfo : EIATTR_KPARAM_INFO
	.align		4
.L_15:
        /*0038*/ 	.byte	0x04, 0x17
        /*003a*/ 	.short	(.L_17 - .L_16)
.L_16:
        /*003c*/ 	.word	0x00000000
        /*0040*/ 	.short	0x0006
        /*0042*/ 	.short	0x0020
        /*0044*/ 	.byte	0x00, 0xf0, 0x11, 0x00


	//----- nvinfo : EIATTR_KPARAM_INFO
	.align		4
.L_17:
        /*0048*/ 	.byte	0x04, 0x17
        /*004a*/ 	.short	(.L_19 - .L_18)
.L_18:
        /*004c*/ 	.word	0x00000000
        /*0050*/ 	.short	0x0005
        /*0052*/ 	.short	0x001c
        /*0054*/ 	.byte	0x00, 0xf0, 0x11, 0x00


	//----- nvinfo : EIATTR_KPARAM_INFO
	.align		4
.L_19:
        /*0058*/ 	.byte	0x04, 0x17
        /*005a*/ 	.short	(.L_21 - .L_20)
.L_20:
        /*005c*/ 	.word	0x00000000
        /*0060*/ 	.short	0x0004
        /*0062*/ 	.short	0x0018
        /*0064*/ 	.byte	0x00, 0xf0, 0x11, 0x00


	//----- nvinfo : EIATTR_KPARAM_INFO
	.align		4
.L_21:
        /*0068*/ 	.byte	0x04, 0x17
        /*006a*/ 	.short	(.L_23 - .L_22)
.L_22:
        /*006c*/ 	.word	0x00000000
        /*0070*/ 	.short	0x0003
        /*0072*/ 	.short	0x0010
        /*0074*/ 	.byte	0x00, 0xf5, 0x21, 0x00


	//----- nvinfo : EIATTR_KPARAM_INFO
	.align		4
.L_23:
        /*0078*/ 	.byte	0x04, 0x17
        /*007a*/ 	.short	(.L_25 - .L_24)
.L_24:
        /*007c*/ 	.word	0x00000000
        /*0080*/ 	.short	0x0002
        /*0082*/ 	.short	0x0008
        /*0084*/ 	.byte	0x00, 0xf0, 0x11, 0x00


	//----- nvinfo : EIATTR_KPARAM_INFO
	.align		4
.L_25:
        /*0088*/ 	.byte	0x04, 0x17
        /*008a*/ 	.short	(.L_27 - .L_26)
.L_26:
        /*008c*/ 	.word	0x00000000
        /*0090*/ 	.short	0x0001
        /*0092*/ 	.short	0x0004
        /*0094*/ 	.byte	0x00, 0xf0, 0x11, 0x00


	//----- nvinfo : EIATTR_KPARAM_INFO
	.align		4
.L_27:
        /*0098*/ 	.byte	0x04, 0x17
        /*009a*/ 	.short	(.L_29 - .L_28)
.L_28:
        /*009c*/ 	.word	0x00000000
        /*00a0*/ 	.short	0x0000
        /*00a2*/ 	.short	0x0000
        /*00a4*/ 	.byte	0x00, 0xf0, 0x11, 0x00


	//----- nvinfo : EIATTR_SPARSE_MMA_MASK
	.align		4
.L_29:
        /*00a8*/ 	.byte	0x03, 0x50
        /*00aa*/ 	.short	0x0000


	//----- nvinfo : EIATTR_MAXREG_COUNT
	.align		4
        /*00ac*/ 	.byte	0x03, 0x1b
        /*00ae*/ 	.short	0x00ff


	//----- nvinfo : EIATTR_MERCURY_ISA_VERSION
	.align		4
        /*00b0*/ 	.byte	0x03, 0x5f
        /*00b2*/ 	.short	0x0101


	//----- nvinfo : EIATTR_VRC_CTA_INIT_COUNT
	.align		4
        /*00b4*/ 	.byte	0x02, 0x4a
	.zero		1
	.zero		1


	//----- nvinfo : EIATTR_EXIT_INSTR_OFFSETS
	.align		4
        /*00b8*/ 	.byte	0x04, 0x1c
        /*00ba*/ 	.short	(.L_31 - .L_30)


	//   ....[0]....
.L_30:
        /*00bc*/ 	.word	0x000000c0


	//   ....[1]....
        /*00c0*/ 	.word	0x000001a0


	//   ....[2]....
        /*00c4*/ 	.word	0x00000800


	//----- nvinfo : EIATTR_CRS_STACK_SIZE
	.align		4
.L_31:
        /*00c8*/ 	.byte	0x04, 0x1e
        /*00ca*/ 	.short	(.L_33 - .L_32)
.L_32:
        /*00cc*/ 	.word	0x00000000


	//----- nvinfo : EIATTR_CBANK_PARAM_SIZE
	.align		4
.L_33:
        /*00d0*/ 	.byte	0x03, 0x19
        /*00d2*/ 	.short	0x0038


	//----- nvinfo : EIATTR_PARAM_CBANK
	.align		4
        /*00d4*/ 	.byte	0x04, 0x0a
        /*00d6*/ 	.short	(.L_35 - .L_34)
	.align		4
.L_34:
        /*00d8*/ 	.word	index@(.nv.constant0.blend_ass_image)
        /*00dc*/ 	.short	0x0380
        /*00de*/ 	.short	0x0038


	//----- nvinfo : EIATTR_SW_WAR
	.align		4
.L_35:
        /*00e0*/ 	.byte	0x04, 0x36
        /*00e2*/ 	.short	(.L_37 - .L_36)
.L_36:
        /*00e4*/ 	.word	0x00000008
.L_37:


//--------------------- .nv.callgraph             --------------------------
	.section	.nv.callgraph,"",@"SHT_CUDA_CALLGRAPH"
	.align	4
	.sectionentsize	8
	.align		4
        /*0000*/ 	.word	0x00000000
	.align		4
        /*0004*/ 	.word	0xffffffff
	.align		4
        /*0008*/ 	.word	0x00000000
	.align		4
        /*000c*/ 	.word	0xfffffffe
	.align		4
        /*0010*/ 	.word	0x00000000
	.align		4
        /*0014*/ 	.word	0xfffffffd
	.align		4
        /*0018*/ 	.word	0x00000000
	.align		4
        /*001c*/ 	.word	0xfffffffc


//--------------------- .text.blend_ass_image     --------------------------
	.section	.text.blend_ass_image,"ax",@progbits
	.align	128
        .global         blend_ass_image
        .type           blend_ass_image,@function
        .size           blend_ass_image,(.L_x_20 - blend_ass_image)
        .other          blend_ass_image,@"STO_CUDA_ENTRY STV_DEFAULT"
blend_ass_image:
.text.blend_ass_image:
[----:B------:R-:W-:Y:S01]  /*0000*/  LDC R1, c[0x0][0x37c] ;  /* 0x0000df00ff017b82 */ /* 0x000fe20000000800 */
[----:B------:R-:W0:Y:S07]  /*0010*/  S2R R2, SR_TID.Y ;  /* 0x0000000000027919 */ /* 0x000e2e0000002200 */
[----:B------:R-:W1:Y:S01]  /*0020*/  LDC R0, c[0x0][0x360] ;  /* 0x0000d800ff007b82 */ /* 0x000e620000000800 */
[----:B------:R-:W2:Y:S01]  /*0030*/  LDCU.64 UR6, c[0x0][0x380] ;  /* 0x00007000ff0677ac */ /* 0x000ea20008000a00 */
[----:B------:R-:W1:Y:S06]  /*0040*/  S2R R5, SR_TID.X ;  /* 0x0000000000057919 */ /* 0x000e6c0000002100 */
[----:B------:R-:W0:Y:S08]  /*0050*/  S2UR UR5, SR_CTAID.Y ;  /* 0x00000000000579c3 */ /* 0x000e300000002600 */
[----:B------:R-:W0:Y:S08]  /*0060*/  LDC R3, c[0x0][0x364] ;  /* 0x0000d900ff037b82 */ /* 0x000e300000000800 */
[----:B------:R-:W1:Y:S01]  /*0070*/  S2UR UR4, SR_CTAID.X ;  /* 0x00000000000479c3 */ /* 0x000e620000002500 */
[----:B0-----:R-:W-:-:S05]  /*0080*/  IMAD R3, R3, UR5, R2 ;  /* 0x0000000503037c24 */ /* 0x001fca000f8e0202 */
[----:B--2---:R-:W-:Y:S01]  /*0090*/  ISETP.GE.AND P0, PT, R3, UR7, PT ;  /* 0x0000000703007c0c */ /* 0x004fe2000bf06270 */
[----:B-1----:R-:W-:-:S05]  /*00a0*/  IMAD R0, R0, UR4, R5 ;  /* 0x0000000400007c24 */ /* 0x002fca000f8e0205 */
[----:B------:R-:W-:-:S13]  /*00b0*/  ISETP.GE.OR P0, PT, R0, UR6, P0 ;  /* 0x0000000600007c0c */ /* 0x000fda0008706670 */
[----:B------:R-:W-:Y:S05]  /*00c0*/  @P0 EXIT ;  /* 0x000000000000094d */ /* 0x000fea0003800000 */
[----:B------:R-:W0:Y:S01]  /*00d0*/  LDCU UR4, c[0x0][0x388] ;  /* 0x00007100ff0477ac */ /* 0x000e220008000800 */
[----:B------:R-:W1:Y:S01]  /*00e0*/  LDCU.64 UR8, c[0x0][0x390] ;  /* 0x00007200ff0877ac */ /* 0x000e620008000a00 */
[----:B------:R-:W2:Y:S01]  /*00f0*/  LDCU.64 UR6, c[0x0][0x358] ;  /* 0x00006b00ff0677ac */ /* 0x000ea20008000a00 */
[----:B0-----:R-:W-:Y:S01]  /*0100*/  IMAD R2, R3, UR4, R0 ;  /* 0x0000000403027c24 */ /* 0x001fe2000f8e0200 */
[----:B------:R-:W0:Y:S04]  /*0110*/  LDCU.64 UR4, c[0x0][0x3a0] ;  /* 0x00007400ff0477ac */ /* 0x000e280008000a00 */
[C---:B-1----:R-:W-:Y:S01]  /*0120*/  IADD3 R4, P0, PT, R2.reuse, UR8, RZ ;  /* 0x0000000802047c10 */ /* 0x042fe2000ff1e0ff */
[----:B------:R-:W1:Y:S03]  /*0130*/  LDCU UR8, c[0x0][0x39c] ;  /* 0x00007380ff0877ac */ /* 0x000e660008000800 */
[----:B------:R-:W-:-:S05]  /*0140*/  LEA.HI.X.SX32 R5, R2, UR9, 0x1, P0 ;  /* 0x0000000902057c11 */ /* 0x000fca00080f0eff */
[----:B--2---:R-:W2:Y:S01]  /*0150*/  LDG.E.U8 R4, desc[UR6][R4.64] ;  /* 0x0000000604047981 */ /* 0x004ea2000c1e1100 */
[----:B0-----:R-:W-:Y:S02]  /*0160*/  VIADD R2, R3, UR4 ;  /* 0x0000000403027c36 */ /* 0x001fe40008000000 */
[----:B-1----:R-:W-:-:S04]  /*0170*/  VIADD R3, R0, UR8 ;  /* 0x0000000800037c36 */ /* 0x002fc80008000000 */
[----:B------:R-:W-:Y:S01]  /*0180*/  IMAD R2, R2, UR5, R3 ;  /* 0x0000000502027c24 */ /* 0x000fe2000f8e0203 */
[----:B--2---:R-:W-:-:S13]  /*0190*/  ISETP.NE.AND P0, PT, R4, RZ, PT ;  /* 0x000000ff0400720c */ /* 0x004fda0003f05270 */
[----:B------:R-:W-:Y:S05]  /*01a0*/  @!P0 EXIT ;  /* 0x000000000000894d */ /* 0x000fea0003800000 */
[----:B------:R-:W0:Y:S01]  /*01b0*/  LDCU.U16 UR4, c[0x0][0x398] ;  /* 0x00007300ff0477ac */ /* 0x000e220008000400 */
[----:B------:R-:W-:Y:S01]  /*01c0*/  I2F.U16 R0, R4 ;  /* 0x0000000400007306 */ /* 0x000fe20000101000 */
[----:B------:R-:W-:Y:S02]  /*01d0*/  HFMA2 R5, -RZ, RZ, 7.4921875, 1.52587890625e-05 ;  /* 0x477e0100ff057431 */ /* 0x000fe400000001ff */
[----:B------:R-:W-:Y:S01]  /*01e0*/  IMAD.MOV.U32 R6, RZ, RZ, 0x37810182 ;  /* 0x37810182ff067424 */ /* 0x000fe200078e00ff */
[----:B------:R-:W-:Y:S03]  /*01f0*/  BSSY.RECONVERGENT B0, `(.L_x_0) ;  /* 0x000000f000007945 */ /* 0x000fe60003800200 */
[----:B------:R-:W-:-:S04]  /*0200*/  FFMA R5, R6, -R5, 1 ;  /* 0x3f80000006057423 */ /* 0x000fc80000000805 */
[----:B------:R-:W-:Y:S01]  /*0210*/  FFMA R5, R5, R6, 1.5378700481960549951e-05 ;  /* 0x3781018205057423 */ /* 0x000fe20000000006 */
[----:B0-----:R-:W-:-:S09]  /*0220*/  ULOP3.LUT UR4, UR4, 0xff, URZ, 0xc, !UPT ;  /* 0x000000ff04047892 */ /* 0x001fd2000f8e0cff */
[----:B------:R-:W0:Y:S02]  /*0230*/  I2F.U16 R3, UR4 ;  /* 0x0000000400037d06 */ /* 0x000e240008101000 */
[----:B0-----:R-:W-:-:S06]  /*0240*/  FMUL R0, R0, R3 ;  /* 0x0000000300007220 */ /* 0x001fcc0000400000 */
[----:B------:R-:W0:Y:S01]  /*0250*/  FCHK P0, R0, 65025 ;  /* 0x477e010000007902 */ /* 0x000e220000000000 */
[----:B------:R-:W-:-:S04]  /*0260*/  FFMA R7, R0, R5, RZ ;  /* 0x0000000500077223 */ /* 0x000fc800000000ff */
[----:B------:R-:W-:-:S04]  /*0270*/  FFMA R6, R7, -65025, R0 ;  /* 0xc77e010007067823 */ /* 0x000fc80000000000 */
[----:B------:R-:W-:Y:S01]  /*0280*/  FFMA R7, R5, R6, R7 ;  /* 0x0000000605077223 */ /* 0x000fe20000000007 */
[----:B0-----:R-:W-:Y:S06]  /*0290*/  @!P0 BRA `(.L_x_1) ;  /* 0x0000000000108947 */ /* 0x001fec0003800000 */
[----:B------:R-:W-:Y:S01]  /*02a0*/  IMAD.MOV.U32 R3, RZ, RZ, 0x477e0100 ;  /* 0x477e0100ff037424 */ /* 0x000fe200078e00ff */
[----:B------:R-:W-:-:S07]  /*02b0*/  MOV R8, 0x2d0 ;  /* 0x000002d000087802 */ /* 0x000fce0000000f00 */
[----:B------:R-:W-:Y:S05]  /*02c0*/  CALL.REL.NOINC `($__internal_0_$__cuda_sm3x_div_rn_noftz_f32_slowpath) ;  /* 0x0000000400507944 */ /* 0x000fea0003c00000 */
[----:B------:R-:W-:-:S07]  /*02d0*/  IMAD.MOV.U32 R7, RZ, RZ, R0 ;  /* 0x000000ffff077224 */ /* 0x000fce00078e0000 */
.L_x_1:
[----:B------:R-:W-:Y:S05]  /*02e0*/  BSYNC.RECONVERGENT B0 ;  /* 0x0000000000007941 */ /* 0x000fea0003800200 */
.L_x_0:
[----:B------:R-:W0:Y:S01]  /*02f0*/  LDCU.64 UR4, c[0x0][0x3b0] ;  /* 0x00007600ff0477ac */ /* 0x000e220008000a00 */
[----:B------:R-:W-:-:S05]  /*0300*/  IMAD.SHL.U32 R2, R2, 0x4, RZ ;  /* 0x0000000402027824 */ /* 0x000fca00078e00ff */
[----:B0-----:R-:W-:-:S04]  /*0310*/  IADD3 R4, P0, PT, R2, UR4, RZ ;  /* 0x0000000402047c10 */ /* 0x001fc8000ff1e0ff */
[----:B------:R-:W-:-:S05]  /*0320*/  LEA.HI.X.SX32 R5, R2, UR5, 0x1, P0 ;  /* 0x0000000502057c11 */ /* 0x000fca00080f0eff */
[----:B------:R-:W2:Y:S01]  /*0330*/  LDG.E.U8 R0, desc[UR6][R4.64+0x3] ;  /* 0x0000030604007981 */ /* 0x000ea2000c1e1100 */
[----:B------:R-:W-:Y:S01]  /*0340*/  MOV R3, 0x3b808081 ;  /* 0x3b80808100037802 */ /* 0x000fe20000000f00 */
[----:B------:R-:W-:Y:S01]  /*0350*/  IMAD.MOV.U32 R2, RZ, RZ, 0x437f0000 ;  /* 0x437f0000ff027424 */ /* 0x000fe200078e00ff */
[----:B------:R-:W-:Y:S03]  /*0360*/  BSSY.RECONVERGENT B0, `(.L_x_2) ;  /* 0x000000d000007945 */ /* 0x000fe60003800200 */
[----:B------:R-:W-:-:S04]  /*0370*/  FFMA R2, R3, -R2, 1 ;  /* 0x3f80000003027423 */ /* 0x000fc80000000802 */
[----:B------:R-:W-:Y:S01]  /*0380*/  FFMA R3, R2, R3, 0.0039215688593685626984 ;  /* 0x3b80808102037423 */ /* 0x000fe20000000003 */
[----:B--2---:R-:W-:-:S04]  /*0390*/  I2FP.F32.U32 R0, R0 ;  /* 0x0000000000007245 */ /* 0x004fc80000201000 */
        /* <DEDUP_REMOVED lines=9> */
.L_x_3:
[----:B------:R-:W-:Y:S05]  /*0430*/  BSYNC.RECONVERGENT B0 ;  /* 0x0000000000007941 */ /* 0x000fea0003800200 */
.L_x_2:
[----:B------:R-:W-:Y:S01]  /*0440*/  FADD R0, -R7, 1 ;  /* 0x3f80000007007421 */ /* 0x000fe20000000100 */
[----:B------:R-:W-:Y:S03]  /*0450*/  BSSY.RECONVERGENT B0, `(.L_x_4) ;  /* 0x000000e000007945 */ /* 0x000fe60003800200 */
[----:B------:R-:W-:-:S04]  /*0460*/  FFMA R3, R0, R6, R7 ;  /* 0x0000000600037223 */ /* 0x000fc80000000007 */
[----:B------:R-:W0:Y:S08]  /*0470*/  MUFU.RCP R0, R3 ;  /* 0x0000000300007308 */ /* 0x000e300000001000 */
[----:B------:R-:W1:Y:S01]  /*0480*/  FCHK P0, R7, R3 ;  /* 0x0000000307007302 */ /* 0x000e620000000000 */
[----:B0-----:R-:W-:-:S04]  /*0490*/  FFMA R9, -R3, R0, 1 ;  /* 0x3f80000003097423 */ /* 0x001fc80000000100 */
[----:B------:R-:W-:-:S04]  /*04a0*/  FFMA R0, R0, R9, R0 ;  /* 0x0000000900007223 */ /* 0x000fc80000000000 */
[----:B------:R-:W-:-:S04]  /*04b0*/  FFMA R2, R0, R7, RZ ;  /* 0x0000000700027223 */ /* 0x000fc800000000ff */
[----:B------:R-:W-:-:S04]  /*04c0*/  FFMA R9, -R3, R2, R7 ;  /* 0x0000000203097223 */ /* 0x000fc80000000107 */
[----:B------:R-:W-:Y:S01]  /*04d0*/  FFMA R2, R0, R9, R2 ;  /* 0x0000000900027223 */ /* 0x000fe20000000002 */
[----:B-1----:R-:W-:Y:S06]  /*04e0*/  @!P0 BRA `(.L_x_5) ;  /* 0x0000000000108947 */ /* 0x002fec0003800000 */
[----:B------:R-:W-:Y:S02]  /*04f0*/  MOV R0, R7 ;  /* 0x0000000700007202 */ /* 0x000fe40000000f00 */
[----:B------:R-:W-:-:S07]  /*0500*/  MOV R8, 0x520 ;  /* 0x0000052000087802 */ /* 0x000fce0000000f00 */
[----:B------:R-:W-:Y:S05]  /*0510*/  CALL.REL.NOINC `($__internal_0_$__cuda_sm3x_div_rn_noftz_f32_slowpath) ;  /* 0x0000000000bc7944 */ /* 0x000fea0003c00000 */
[----:B------:R-:W-:-:S07]  /*0520*/  IMAD.MOV.U32 R2, RZ, RZ, R0 ;  /* 0x000000ffff027224 */ /* 0x000fce00078e0000 */
.L_x_5:
[----:B------:R-:W-:Y:S05]  /*0530*/  BSYNC.RECONVERGENT B0 ;  /* 0x0000000000007941 */ /* 0x000fea0003800200 */
.L_x_4:
[----:B------:R-:W0:Y:S01]  /*0540*/  MUFU.RCP R0, R3 ;  /* 0x0000000300007308 */ /* 0x000e220000001000 */
[----:B------:R-:W1:Y:S01]  /*0550*/  LDCU UR5, c[0x0][0x398] ;  /* 0x00007300ff0577ac */ /* 0x000e620008000800 */
[----:B------:R-:W-:Y:S01]  /*0560*/  BSSY.RECONVERGENT B0, `(.L_x_6) ;  /* 0x0000010000007945 */ /* 0x000fe20003800200 */
[----:B------:R-:W2:Y:S05]  /*0570*/  LDCU.U16 UR4, c[0x0][0x39a] ;  /* 0x00007340ff0477ac */ /* 0x000eaa0008000400 */
[----:B------:R-:W3:Y:S01]  /*0580*/  FCHK P0, R6, R3 ;  /* 0x0000000306007302 */ /* 0x000ee20000000000 */
[----:B0-----:R-:W-:Y:S01]  /*0590*/  FFMA R7, -R3, R0, 1 ;  /* 0x3f80000003077423 */ /* 0x001fe20000000100 */
[----:B-1----:R-:W-:-:S03]  /*05a0*/  USHF.R.U32.HI UR8, URZ, 0x18, UR5 ;  /* 0x00000018ff087899 */ /* 0x002fc60008011605 */
[----:B------:R-:W-:Y:S01]  /*05b0*/  FFMA R0, R0, R7, R0 ;  /* 0x0000000700007223 */ /* 0x000fe20000000000 */
[----:B------:R-:W-:Y:S02]  /*05c0*/  ULOP3.LUT UR5, UR5, 0xffff, URZ, 0xc0, !UPT ;  /* 0x0000ffff05057892 */ /* 0x000fe4000f8ec0ff */
[----:B--2---:R-:W-:Y:S01]  /*05d0*/  ULOP3.LUT UR4, UR4, 0xff, URZ, 0xc0, !UPT ;  /* 0x000000ff04047892 */ /* 0x004fe2000f8ec0ff */
[----:B------:R-:W-:Y:S01]  /*05e0*/  FFMA R7, R0, R6, RZ ;  /* 0x0000000600077223 */ /* 0x000fe200000000ff */
[----:B------:R-:W-:-:S03]  /*05f0*/  USHF.R.U32.HI UR5, URZ, 0x8, UR5 ;  /* 0x00000008ff057899 */ /* 0x000fc60008011605 */
[----:B------:R-:W-:-:S04]  /*0600*/  FFMA R8, -R3, R7, R6 ;  /* 0x0000000703087223 */ /* 0x000fc80000000106 */
[----:B------:R-:W-:Y:S01]  /*0610*/  FFMA R0, R0, R8, R7 ;  /* 0x0000000800007223 */ /* 0x000fe20000000007 */
[----:B---3--:R-:W-:Y:S06]  /*0620*/  @!P0 BRA `(.L_x_7) ;  /* 0x00000000000c8947 */ /* 0x008fec0003800000 */
[----:B------:R-:W-:Y:S01]  /*0630*/  IMAD.MOV.U32 R0, RZ, RZ, R6 ;  /* 0x000000ffff007224 */ /* 0x000fe200078e0006 */
[----:B------:R-:W-:-:S07]  /*0640*/  MOV R8, 0x660 ;  /* 0x0000066000087802 */ /* 0x000fce0000000f00 */
[----:B------:R-:W-:Y:S05]  /*0650*/  CALL.REL.NOINC `($__internal_0_$__cuda_sm3x_div_rn_noftz_f32_slowpath) ;  /* 0x00000000006c7944 */ /* 0x000fea0003c00000 */
.L_x_7:
[----:B------:R-:W-:Y:S05]  /*0660*/  BSYNC.RECONVERGENT B0 ;  /* 0x0000000000007941 */ /* 0x000fea0003800200 */
.L_x_6:
[----:B------:R-:W2:Y:S04]  /*0670*/  LDG.E.U8 R6, desc[UR6][R4.64] ;  /* 0x0000000604067981 */ /* 0x000ea8000c1e1100 */
[----:B------:R-:W3:Y:S04]  /*0680*/  LDG.E.U8 R8, desc[UR6][R4.64+0x1] ;  /* 0x0000010604087981 */ /* 0x000ee8000c1e1100 */
[----:B------:R-:W4:Y:S01]  /*0690*/  LDG.E.U8 R10, desc[UR6][R4.64+0x2] ;  /* 0x00000206040a7981 */ /* 0x000f22000c1e1100 */
[----:B------:R-:W-:Y:S01]  /*06a0*/  I2F.U16 R11, UR4 ;  /* 0x00000004000b7d06 */ /* 0x000fe20008101000 */
[----:B------:R-:W-:Y:S01]  /*06b0*/  ULOP3.LUT UR9, UR5, 0xffff, URZ, 0xc0, !UPT ;  /* 0x0000ffff05097892 */ /* 0x000fe2000f8ec0ff */
[----:B------:R-:W-:Y:S01]  /*06c0*/  I2FP.F32.U32 R7, UR8 ;  /* 0x0000000800077c45 */ /* 0x000fe20008201000 */
[----:B------:R-:W-:-:S06]  /*06d0*/  FMUL R3, R3, 255 ;  /* 0x437f000003037820 */ /* 0x000fcc0000400000 */
[----:B------:R-:W0:Y:S02]  /*06e0*/  F2I.U32.TRUNC.NTZ R3, R3 ;  /* 0x0000000300037305 */ /* 0x000e24000020f000 */
[----:B0-----:R-:W-:Y:S01]  /*06f0*/  STG.E.U8 desc[UR6][R4.64+0x3], R3 ;  /* 0x0000030304007986 */ /* 0x001fe2000c101106 */
[----:B--2---:R-:W-:-:S05]  /*0700*/  I2FP.F32.U32 R9, R6 ;  /* 0x0000000600097245 */ /* 0x004fca0000201000 */
[----:B------:R-:W-:Y:S01]  /*0710*/  FMUL R6, R9, R0 ;  /* 0x0000000009067220 */ /* 0x000fe20000400000 */
[----:B---3--:R-:W-:-:S03]  /*0720*/  I2FP.F32.U32 R9, R8 ;  /* 0x0000000800097245 */ /* 0x008fc60000201000 */
[----:B------:R-:W-:Y:S02]  /*0730*/  FFMA R6, R7, R2, R6 ;  /* 0x0000000207067223 */ /* 0x000fe40000000006 */
[----:B------:R-:W-:Y:S01]  /*0740*/  FMUL R8, R9, R0 ;  /* 0x0000000009087220 */ /* 0x000fe20000400000 */
[----:B----4-:R-:W-:Y:S01]  /*0750*/  I2FP.F32.U32 R9, R10 ;  /* 0x0000000a00097245 */ /* 0x010fe20000201000 */
[----:B------:R-:W0:Y:S02]  /*0760*/  F2I.U32.TRUNC.NTZ R7, R6 ;  /* 0x0000000600077305 */ /* 0x000e24000020f000 */
[----:B------:R-:W-:Y:S01]  /*0770*/  FFMA R8, R11, R2, R8 ;  /* 0x000000020b087223 */ /* 0x000fe20000000008 */
[----:B------:R-:W-:Y:S01]  /*0780*/  I2FP.F32.U32 R11, UR9 ;  /* 0x00000009000b7c45 */ /* 0x000fe20008201000 */
[----:B------:R-:W-:-:S04]  /*0790*/  FMUL R0, R9, R0 ;  /* 0x0000000009007220 */ /* 0x000fc80000400000 */
[----:B------:R-:W-:Y:S01]  /*07a0*/  FFMA R0, R11, R2, R0 ;  /* 0x000000020b007223 */ /* 0x000fe20000000000 */
[----:B------:R-:W1:Y:S01]  /*07b0*/  F2I.U32.TRUNC.NTZ R9, R8 ;  /* 0x0000000800097305 */ /* 0x000e62000020f000 */
[----:B0-----:R-:W-:Y:S07]  /*07c0*/  STG.E.U8 desc[UR6][R4.64], R7 ;  /* 0x0000000704007986 */ /* 0x001fee000c101106 */
[----:B------:R-:W0:Y:S01]  /*07d0*/  F2I.U32.TRUNC.NTZ R11, R0 ;  /* 0x00000000000b7305 */ /* 0x000e22000020f000 */
[----:B-1----:R-:W-:Y:S04]  /*07e0*/  STG.E.U8 desc[UR6][R4.64+0x1], R9 ;  /* 0x0000010904007986 */ /* 0x002fe8000c101106 */
[----:B0-----:R-:W-:Y:S01]  /*07f0*/  STG.E.U8 desc[UR6][R4.64+0x2], R11 ;  /* 0x0000020b04007986 */ /* 0x001fe2000c101106 */
[----:B------:R-:W-:Y:S05]  /*0800*/  EXIT ;  /* 0x000000000000794d */ /* 0x000fea0003800000 */
        .weak           $__internal_0_$__cuda_sm3x_div_rn_noftz_f32_slowpath
        .type           $__internal_0_$__cuda_sm3x_div_rn_noftz_f32_slowpath,@function
        .size           $__internal_0_$__cuda_sm3x_div_rn_noftz_f32_slowpath,(.L_x_20 - $__internal_0_$__cuda_sm3x_div_rn_noftz_f32_slowpath)
$__internal_0_$__cuda_sm3x_div_rn_noftz_f32_slowpath:
[--C-:B------:R-:W-:Y:S01]  /*0810*/  SHF.R.U32.HI R10, RZ, 0x17, R3.reuse ;  /* 0x00000017ff0a7819 */ /* 0x100fe20000011603 */
[----:B------:R-:W-:Y:S01]  /*0820*/  BSSY.RECONVERGENT B1, `(.L_x_8) ;  /* 0x0000063000017945 */ /* 0x000fe20003800200 */
[----:B------:R-:W-:Y:S01]  /*0830*/  SHF.R.U32.HI R9, RZ, 0x17, R0 ;  /* 0x00000017ff097819 */ /* 0x000fe20000011600 */
[----:B------:R-:W-:Y:S01]  /*0840*/  IMAD.MOV.U32 R11, RZ, RZ, R3 ;  /* 0x000000ffff0b7224 */ /* 0x000fe200078e0003 */
[----:B------:R-:W-:Y:S02]  /*0850*/  LOP3.LUT R10, R10, 0xff, RZ, 0xc0, !PT ;  /* 0x000000ff0a0a7812 */ /* 0x000fe400078ec0ff */
[----:B------:R-:W-:Y:S02]  /*0860*/  LOP3.LUT R14, R9, 0xff, RZ, 0xc0, !PT ;  /* 0x000000ff090e7812 */ /* 0x000fe400078ec0ff */
[----:B------:R-:W-:-:S03]  /*0870*/  IADD3 R13, PT, PT, R10, -0x1, RZ ;  /* 0xffffffff0a0d7810 */ /* 0x000fc60007ffe0ff */
[----:B------:R-:W-:Y:S01]  /*0880*/  VIADD R12, R14, 0xffffffff ;  /* 0xffffffff0e0c7836 */ /* 0x000fe20000000000 */
[----:B------:R-:W-:-:S04]  /*0890*/  ISETP.GT.U32.AND P0, PT, R13, 0xfd, PT ;  /* 0x000000fd0d00780c */ /* 0x000fc80003f04070 */
[----:B------:R-:W-:-:S13]  /*08a0*/  ISETP.GT.U32.OR P0, PT, R12, 0xfd, P0 ;  /* 0x000000fd0c00780c */ /* 0x000fda0000704470 */
[----:B------:R-:W-:Y:S01]  /*08b0*/  @!P0 MOV R9, RZ ;  /* 0x000000ff00098202 */ /* 0x000fe20000000f00 */
[----:B------:R-:W-:Y:S06]  /*08c0*/  @!P0 BRA `(.L_x_9) ;  /* 0x00000000005c8947 */ /* 0x000fec0003800000 */
[----:B------:R-:W-:Y:S02]  /*08d0*/  FSETP.GTU.FTZ.AND P0, PT, |R0|, +INF , PT ;  /* 0x7f8000000000780b */ /* 0x000fe40003f1c200 */
[----:B------:R-:W-:-:S04]  /*08e0*/  FSETP.GTU.FTZ.AND P1, PT, |R3|, +INF , PT ;  /* 0x7f8000000300780b */ /* 0x000fc80003f3c200 */
[----:B------:R-:W-:-:S13]  /*08f0*/  PLOP3.LUT P0, PT, P0, P1, PT, 0xf8, 0x8f ;  /* 0x00000000008f781c */ /* 0x000fda0000703f70 */
[----:B------:R-:W-:Y:S05]  /*0900*/  @P0 BRA `(.L_x_10) ;  /* 0x00000004004c0947 */ /* 0x000fea0003800000 */
[----:B------:R-:W-:-:S13]  /*0910*/  LOP3.LUT P0, RZ, R11, 0x7fffffff, R0, 0xc8, !PT ;  /* 0x7fffffff0bff7812 */ /* 0x000fda000780c800 */
[----:B------:R-:W-:Y:S05]  /*0920*/  @!P0 BRA `(.L_x_11) ;  /* 0x00000004003c8947 */ /* 0x000fea0003800000 */
[C---:B------:R-:W-:Y:S02]  /*0930*/  FSETP.NEU.FTZ.AND P2, PT, |R0|.reuse, +INF , PT ;  /* 0x7f8000000000780b */ /* 0x040fe40003f5d200 */
[----:B------:R-:W-:Y:S02]  /*0940*/  FSETP.NEU.FTZ.AND P1, PT, |R3|, +INF , PT ;  /* 0x7f8000000300780b */ /* 0x000fe40003f3d200 */
[----:B------:R-:W-:-:S11]  /*0950*/  FSETP.NEU.FTZ.AND P0, PT, |R0|, +INF , PT ;  /* 0x7f8000000000780b */ /* 0x000fd60003f1d200 */
[----:B------:R-:W-:Y:S05]  /*0960*/  @!P1 BRA !P2, `(.L_x_11) ;  /* 0x00000004002c9947 */ /* 0x000fea0005000000 */
[----:B------:R-:W-:-:S04]  /*0970*/  LOP3.LUT P2, RZ, R0, 0x7fffffff, RZ, 0xc0, !PT ;  /* 0x7fffffff00ff7812 */ /* 0x000fc8000784c0ff */
[----:B------:R-:W-:-:S13]  /*0980*/  PLOP3.LUT P1, PT, P1, P2, PT, 0x2f, 0xf2 ;  /* 0x0000000000f2781c */ /* 0x000fda0000f24577 */
[----:B------:R-:W-:Y:S05]  /*0990*/  @P1 BRA `(.L_x_12) ;  /* 0x0000000400181947 */ /* 0x000fea0003800000 */
[----:B------:R-:W-:-:S04]  /*09a0*/  LOP3.LUT P1, RZ, R11, 0x7fffffff, RZ, 0xc0, !PT ;  /* 0x7fffffff0bff7812 */ /* 0x000fc8000782c0ff */
[----:B------:R-:W-:-:S13]  /*09b0*/  PLOP3.LUT P0, PT, P0, P1, PT, 0x2f, 0xf2 ;  /* 0x0000000000f2781c */ /* 0x000fda0000702577 */
[----:B------:R-:W-:Y:S05]  /*09c0*/  @P0 BRA `(.L_x_13) ;  /* 0x0000000400000947 */ /* 0x000fea0003800000 */
[----:B------:R-:W-:Y:S02]  /*09d0*/  ISETP.GE.AND P0, PT, R12, RZ, PT ;  /* 0x000000ff0c00720c */ /* 0x000fe40003f06270 */
[----:B------:R-:W-:-:S11]  /*09e0*/  ISETP.GE.AND P1, PT, R13, RZ, PT ;  /* 0x000000ff0d00720c */ /* 0x000fd60003f26270 */
[----:B------:R-:W-:Y:S02]  /*09f0*/  @P0 IMAD.MOV.U32 R9, RZ, RZ, RZ ;  /* 0x000000ffff090224 */ /* 0x000fe400078e00ff */
[----:B------:R-:W-:Y:S01]  /*0a00*/  @!P0 FFMA R0, R0, 1.84467440737095516160e+19, RZ ;  /* 0x5f80000000008823 */ /* 0x000fe200000000ff */
[----:B------:R-:W-:Y:S02]  /*0a10*/  @!P0 IMAD.MOV.U32 R9, RZ, RZ, -0x40 ;  /* 0xffffffc0ff098424 */ /* 0x000fe400078e00ff */
[----:B------:R-:W-:-:S03]  /*0a20*/  @!P1 FFMA R11, R3, 1.84467440737095516160e+19, RZ ;  /* 0x5f800000030b9823 */ /* 0x000fc600000000ff */
[----:B------:R-:W-:-:S07]  /*0a30*/  @!P1 IADD3 R9, PT, PT, R9, 0x40, RZ ;  /* 0x0000004009099810 */ /* 0x000fce0007ffe0ff */
.L_x_9:
[----:B------:R-:W-:Y:S01]  /*0a40*/  LEA R12, R10, 0xc0800000, 0x17 ;  /* 0xc08000000a0c7811 */ /* 0x000fe200078eb8ff */
[----:B------:R-:W-:Y:S04]  /*0a50*/  BSSY.RECONVERGENT B2, `(.L_x_14) ;  /* 0x0000036000027945 */ /* 0x000fe80003800200 */
[----:B------:R-:W-:Y:S02]  /*0a60*/  IMAD.IADD R12, R11, 0x1, -R12 ;  /* 0x000000010b0c7824 */ /* 0x000fe400078e0a0c */
[----:B------:R-:W-:Y:S02]  /*0a70*/  VIADD R11, R14, 0xffffff81 ;  /* 0xffffff810e0b7836 */ /* 0x000fe40000000000 */
[----:B------:R0:W1:Y:S01]  /*0a80*/  MUFU.RCP R13, R12 ;  /* 0x0000000c000d7308 */ /* 0x0000620000001000 */
[----:B------:R-:W-:Y:S01]  /*0a90*/  FADD.FTZ R15, -R12, -RZ ;  /* 0x800000ff0c0f7221 */ /* 0x000fe20000010100 */
[C---:B------:R-:W-:Y:S01]  /*0aa0*/  IMAD R0, R11.reuse, -0x800000, R0 ;  /* 0xff8000000b007824 */ /* 0x040fe200078e0200 */
[----:B0-----:R-:W-:-:S04]  /*0ab0*/  IADD3 R12, PT, PT, R11, 0x7f, -R10 ;  /* 0x0000007f0b0c7810 */ /* 0x001fc80007ffe80a */
[----:B------:R-:W-:Y:S01]  /*0ac0*/  IADD3 R9, PT, PT, R12, R9, RZ ;  /* 0x000000090c097210 */ /* 0x000fe20007ffe0ff */
[----:B-1----:R-:W-:-:S04]  /*0ad0*/  FFMA R14, R13, R15, 1 ;  /* 0x3f8000000d0e7423 */ /* 0x002fc8000000000f */
[----:B------:R-:W-:-:S04]  /*0ae0*/  FFMA R16, R13, R14, R13 ;  /* 0x0000000e0d107223 */ /* 0x000fc8000000000d */
[----:B------:R-:W-:-:S04]  /*0af0*/  FFMA R13, R0, R16, RZ ;  /* 0x00000010000d7223 */ /* 0x000fc800000000ff */
[----:B------:R-:W-:-:S04]  /*0b00*/  FFMA R14, R15, R13, R0 ;  /* 0x0000000d0f0e7223 */ /* 0x000fc80000000000 */
[----:B------:R-:W-:-:S04]  /*0b10*/  FFMA R13, R16, R14, R13 ;  /* 0x0000000e100d7223 */ /* 0x000fc8000000000d */
[----:B------:R-:W-:-:S04]  /*0b20*/  FFMA R14, R15, R13, R0 ;  /* 0x0000000d0f0e7223 */ /* 0x000fc80000000000 */
[----:B------:R-:W-:-:S05]  /*0b30*/  FFMA R0, R16, R14, R13 ;  /* 0x0000000e10007223 */ /* 0x000fca000000000d */
[----:B------:R-:W-:-:S04]  /*0b40*/  SHF.R.U32.HI R10, RZ, 0x17, R0 ;  /* 0x00000017ff0a7819 */ /* 0x000fc80000011600 */
[----:B------:R-:W-:-:S05]  /*0b50*/  LOP3.LUT R10, R10, 0xff, RZ, 0xc0, !PT ;  /* 0x000000ff0a0a7812 */ /* 0x000fca00078ec0ff */
[----:B------:R-:W-:-:S04]  /*0b60*/  IMAD.IADD R15, R10, 0x1, R9 ;  /* 0x000000010a0f7824 */ /* 0x000fc800078e0209 */
[----:B------:R-:W-:-:S05]  /*0b70*/  VIADD R10, R15, 0xffffffff ;  /* 0xffffffff0f0a7836 */ /* 0x000fca0000000000 */
[----:B------:R-:W-:-:S13]  /*0b80*/  ISETP.GE.U32.AND P0, PT, R10, 0xfe, PT ;  /* 0x000000fe0a00780c */ /* 0x000fda0003f06070 */
[----:B------:R-:W-:Y:S05]  /*0b90*/  @!P0 BRA `(.L_x_15) ;  /* 0x0000000000808947 */ /* 0x000fea0003800000 */
[----:B------:R-:W-:-:S13]  /*0ba0*/  ISETP.GT.AND P0, PT, R15, 0xfe, PT ;  /* 0x000000fe0f00780c */ /* 0x000fda0003f04270 */
[----:B------:R-:W-:Y:S05]  /*0bb0*/  @P0 BRA `(.L_x_16) ;  /* 0x00000000006c0947 */ /* 0x000fea0003800000 */
[----:B------:R-:W-:-:S13]  /*0bc0*/  ISETP.GE.AND P0, PT, R15, 0x1, PT ;  /* 0x000000010f00780c */ /* 0x000fda0003f06270 */
[----:B------:R-:W-:Y:S05]  /*0bd0*/  @P0 BRA `(.L_x_17) ;  /* 0x0000000000740947 */ /* 0x000fea0003800000 */
[----:B------:R-:W-:Y:S02]  /*0be0*/  ISETP.GE.AND P0, PT, R15, -0x18, PT ;  /* 0xffffffe80f00780c */ /* 0x000fe40003f06270 */
[----:B------:R-:W-:-:S11]  /*0bf0*/  LOP3.LUT R0, R0, 0x80000000, RZ, 0xc0, !PT ;  /* 0x8000000000007812 */ /* 0x000fd600078ec0ff */
[----:B------:R-:W-:Y:S05]  /*0c00*/  @!P0 BRA `(.L_x_17) ;  /* 0x0000000000688947 */ /* 0x000fea0003800000 */
[CCC-:B------:R-:W-:Y:S01]  /*0c10*/  FFMA.RZ R9, R16.reuse, R14.reuse, R13.reuse ;  /* 0x0000000e10097223 */ /* 0x1c0fe2000000c00d */
[C---:B------:R-:W-:Y:S01]  /*0c20*/  IADD3 R12, PT, PT, R15.reuse, 0x20, RZ ;  /* 0x000000200f0c7810 */ /* 0x040fe20007ffe0ff */
[CCC-:B------:R-:W-:Y:S01]  /*0c30*/  FFMA.RM R10, R16.reuse, R14.reuse, R13.reuse ;  /* 0x0000000e100a7223 */ /* 0x1c0fe2000000400d */
[----:B------:R-:W-:Y:S02]  /*0c40*/  ISETP.NE.AND P2, PT, R15, RZ, PT ;  /* 0x000000ff0f00720c */ /* 0x000fe40003f45270 */
[----:B------:R-:W-:Y:S01]  /*0c50*/  LOP3.LUT R11, R9, 0x7fffff, RZ, 0xc0, !PT ;  /* 0x007fffff090b7812 */ /* 0x000fe200078ec0ff */
[----:B------:R-:W-:Y:S01]  /*0c60*/  FFMA.RP R9, R16, R14, R13 ;  /* 0x0000000e10097223 */ /* 0x000fe2000000800d */
[----:B------:R-:W-:Y:S01]  /*0c70*/  IMAD.MOV R13, RZ, RZ, -R15 ;  /* 0x000000ffff0d7224 */ /* 0x000fe200078e0a0f */
[----:B------:R-:W-:Y:S02]  /*0c80*/  ISETP.NE.AND P1, PT, R15, RZ, PT ;  /* 0x000000ff0f00720c */ /* 0x000fe40003f25270 */
[----:B------:R-:W-:-:S02]  /*0c90*/  LOP3.LUT R11, R11, 0x800000, RZ, 0xfc, !PT ;  /* 0x008000000b0b7812 */ /* 0x000fc400078efcff */
[----:B------:R-:W-:Y:S02]  /*0ca0*/  FSETP.NEU.FTZ.AND P0, PT, R9, R10, PT ;  /* 0x0000000a0900720b */ /* 0x000fe40003f1d000 */
[----:B------:R-:W-:Y:S02]  /*0cb0*/  SHF.L.U32 R12, R11, R12, RZ ;  /* 0x0000000c0b0c7219 */ /* 0x000fe400000006ff */
[----:B------:R-:W-:Y:S02]  /*0cc0*/  SEL R10, R13, RZ, P2 ;  /* 0x000000ff0d0a7207 */ /* 0x000fe40001000000 */
[----:B------:R-:W-:Y:S02]  /*0cd0*/  ISETP.NE.AND P1, PT, R12, RZ, P1 ;  /* 0x000000ff0c00720c */ /* 0x000fe40000f25270 */
[----:B------:R-:W-:Y:S02]  /*0ce0*/  SHF.R.U32.HI R10, RZ, R10, R11 ;  /* 0x0000000aff0a7219 */ /* 0x000fe4000001160b */
[----:B------:R-:W-:-:S02]  /*0cf0*/  PLOP3.LUT P0, PT, P0, P1, PT, 0xf8, 0x8f ;  /* 0x00000000008f781c */ /* 0x000fc40000703f70 */
[----:B------:R-:W-:Y:S02]  /*0d00*/  SHF.R.U32.HI R12, RZ, 0x1, R10 ;  /* 0x00000001ff0c7819 */ /* 0x000fe4000001160a */
[----:B------:R-:W-:-:S04]  /*0d10*/  SEL R9, RZ, 0x1, !P0 ;  /* 0x00000001ff097807 */ /* 0x000fc80004000000 */
[----:B------:R-:W-:-:S04]  /*0d20*/  LOP3.LUT R9, R9, 0x1, R12, 0xf8, !PT ;  /* 0x0000000109097812 */ /* 0x000fc800078ef80c */
[----:B------:R-:W-:-:S05]  /*0d30*/  LOP3.LUT R9, R9, R10, RZ, 0xc0, !PT ;  /* 0x0000000a09097212 */ /* 0x000fca00078ec0ff */
[----:B------:R-:W-:-:S05]  /*0d40*/  IMAD.IADD R9, R12, 0x1, R9 ;  /* 0x000000010c097824 */ /* 0x000fca00078e0209 */
[----:B------:R-:W-:Y:S01]  /*0d50*/  LOP3.LUT R0, R9, R0, RZ, 0xfc, !PT ;  /* 0x0000000009007212 */ /* 0x000fe200078efcff */
[----:B------:R-:W-:Y:S06]  /*0d60*/  BRA `(.L_x_17) ;  /* 0x0000000000107947 */ /* 0x000fec0003800000 */
.L_x_16:
[----:B------:R-:W-:-:S04]  /*0d70*/  LOP3.LUT R0, R0, 0x80000000, RZ, 0xc0, !PT ;  /* 0x8000000000007812 */ /* 0x000fc800078ec0ff */
[----:B------:R-:W-:Y:S01]  /*0d80*/  LOP3.LUT R0, R0, 0x7f800000, RZ, 0xfc, !PT ;  /* 0x7f80000000007812 */ /* 0x000fe200078efcff */
[----:B------:R-:W-:Y:S06]  /*0d90*/  BRA `(.L_x_17) ;  /* 0x0000000000047947 */ /* 0x000fec0003800000 */
.L_x_15:
[----:B------:R-:W-:-:S07]  /*0da0*/  LEA R0, R9, R0, 0x17 ;  /* 0x0000000009007211 */ /* 0x000fce00078eb8ff */
.L_x_17:
[----:B------:R-:W-:Y:S05]  /*0db0*/  BSYNC.RECONVERGENT B2 ;  /* 0x0000000000027941 */ /* 0x000fea0003800200 */
.L_x_14:
[----:B------:R-:W-:Y:S05]  /*0dc0*/  BRA `(.L_x_18) ;  /* 0x0000000000207947 */ /* 0x000fea0003800000 */
.L_x_13:
[----:B------:R-:W-:-:S04]  /*0dd0*/  LOP3.LUT R0, R11, 0x80000000, R0, 0x48, !PT ;  /* 0x800000000b007812 */ /* 0x000fc800078e4800 */
[----:B------:R-:W-:Y:S01]  /*0de0*/  LOP3.LUT R0, R0, 0x7f800000, RZ, 0xfc, !PT ;  /* 0x7f80000000007812 */ /* 0x000fe200078efcff */
[----:B------:R-:W-:Y:S06]  /*0df0*/  BRA `(.L_x_18) ;  /* 0x0000000000147947 */ /* 0x000fec0003800000 */
.L_x_12:
[----:B------:R-:W-:Y:S01]  /*0e00*/  LOP3.LUT R0, R11, 0x80000000, R0, 0x48, !PT ;  /* 0x800000000b007812 */ /* 0x000fe200078e4800 */
[----:B------:R-:W-:Y:S06]  /*0e10*/  BRA `(.L_x_18) ;  /* 0x00000000000c7947 */ /* 0x000fec0003800000 */
.L_x_11:
[----:B------:R-:W0:Y:S01]  /*0e20*/  MUFU.RSQ R0, -QNAN ;  /* 0xffc0000000007908 */ /* 0x000e220000001400 */
[----:B------:R-:W-:Y:S05]  /*0e30*/  BRA `(.L_x_18) ;  /* 0x0000000000047947 */ /* 0x000fea0003800000 */
.L_x_10:
[----:B------:R-:W-:-:S07]  /*0e40*/  FADD.FTZ R0, R0, R3 ;  /* 0x0000000300007221 */ /* 0x000fce0000010000 */
.L_x_18:
[----:B------:R-:W-:Y:S05]  /*0e50*/  BSYNC.RECONVERGENT B1 ;  /* 0x0000000000017941 */ /* 0x000fea0003800200 */
.L_x_8:
[----:B------:R-:W-:-:S04]  /*0e60*/  IMAD.MOV.U32 R9, RZ, RZ, 0x0 ;  /* 0x00000000ff097424 */ /* 0x000fc800078e00ff */
[----:B0-----:R-:W-:Y:S05]  /*0e70*/  RET.REL.NODEC R8 `(blend_ass_image) ;  /* 0xfffffff008607950 */ /* 0x001fea0003c3ffff */
.L_x_19:
[----:B------:R-:W-:-:S00]  /*0e80*/  BRA `(.L_x_19) ;  /* 0xfffffffc00fc7947 */ /* 0x000fc0000383ffff */
[----:B------:R-:W-:-:S00]  /*0e90*/  NOP ;  /* 0x0000000000007918 */ /* 0x000fc00000000000 */
        /* <DEDUP_REMOVED lines=14> */
.L_x_20:


//--------------------- .nv.shared.reserved.0     --------------------------
	.section	.nv.shared.reserved.0,"aw",@nobits
	.weak		__nv_reservedSMEM_offset_0_alias
	.size		__nv_reservedSMEM_offset_0_alias, 0, 64
	.other		__nv_reservedSMEM_offset_0_alias,@"STO_CUDA_RESERVED_SHARED STV_DEFAULT"
__nv_reservedSMEM_offset_0_alias:
	.zero		0
	.zero		64


//--------------------- .nv.constant0.blend_ass_image --------------------------
	.section	.nv.constant0.blend_ass_image,"a",@progbits
	.sectionflags	@""
	.align	4
.nv.constant0.blend_ass_image:
	.zero		952


//--------------------- SYMBOLS --------------------------

	.type		.nv.reservedSmem.offset0,@object
	.size		.nv.reservedSmem.offset0,0x4
